//
// Generated by NVIDIA NVVM Compiler
//
// Compiler Build ID: CL-36424714
// Cuda compilation tools, release 13.0, V13.0.88
// Based on NVVM 20.0.0
//

.version 9.0
.target sm_100
.address_size 64

	// .globl	_Z3GOLiiPiS_

.visible .entry _Z3GOLiiPiS_(
	.param .u32 _Z3GOLiiPiS__param_0,
	.param .u32 _Z3GOLiiPiS__param_1,
	.param .u64 .ptr .align 1 _Z3GOLiiPiS__param_2,
	.param .u64 .ptr .align 1 _Z3GOLiiPiS__param_3
)
{
	.reg .pred 	%p<8>;
	.reg .b32 	%r<34>;
	.reg .b64 	%rd<23>;

	ld.param.u32 	%r5, [_Z3GOLiiPiS__param_0];
	ld.param.u32 	%r4, [_Z3GOLiiPiS__param_1];
	ld.param.u64 	%rd3, [_Z3GOLiiPiS__param_2];
	ld.param.u64 	%rd4, [_Z3GOLiiPiS__param_3];
	cvta.to.global.u64 	%rd1, %rd4;
	mov.u32 	%r6, %ntid.y;
	mov.u32 	%r7, %ctaid.y;
	mov.u32 	%r8, %tid.y;
	mad.lo.s32 	%r9, %r6, %r7, %r8;
	mov.u32 	%r10, %ntid.x;
	mov.u32 	%r11, %ctaid.x;
	mov.u32 	%r12, %tid.x;
	mad.lo.s32 	%r13, %r10, %r11, %r12;
	add.s32 	%r14, %r13, 1;
	add.s32 	%r15, %r4, 2;
	mad.lo.s32 	%r16, %r15, %r9, %r15;
	add.s32 	%r1, %r16, %r14;
	setp.ge.s32 	%p1, %r9, %r5;
	setp.gt.s32 	%p2, %r14, %r4;
	or.pred  	%p3, %p1, %p2;
	@%p3 bra 	$L__BB0_8;
	cvta.to.global.u64 	%rd5, %rd3;
	cvt.s64.s32 	%rd2, %r1;
	cvt.s64.s32 	%rd6, %r4;
	add.s64 	%rd7, %rd2, %rd6;
	shl.b64 	%rd8, %rd7, 2;
	add.s64 	%rd9, %rd5, %rd8;
	ld.global.u32 	%r17, [%rd9+8];
	sub.s64 	%rd10, %rd2, %rd6;
	shl.b64 	%rd11, %rd10, 2;
	add.s64 	%rd12, %rd5, %rd11;
	ld.global.u32 	%r18, [%rd12+-8];
	add.s32 	%r19, %r18, %r17;
	mul.wide.s32 	%rd13, %r4, 4;
	add.s64 	%rd14, %rd12, %rd13;
	ld.global.u32 	%r20, [%rd14+4];
	add.s32 	%r21, %r19, %r20;
	ld.global.u32 	%r22, [%rd14+-4];
	add.s32 	%r23, %r21, %r22;
	ld.global.u32 	%r24, [%rd9+12];
	add.s32 	%r25, %r23, %r24;
	ld.global.u32 	%r26, [%rd12+-12];
	add.s32 	%r27, %r25, %r26;
	xor.b64  	%rd15, %rd13, -4;
	add.s64 	%rd16, %rd14, %rd15;
	ld.global.u32 	%r28, [%rd16];
	add.s32 	%r29, %r27, %r28;
	ld.global.u32 	%r30, [%rd9+4];
	add.s32 	%r2, %r29, %r30;
	ld.global.u32 	%r3, [%rd14];
	setp.eq.s32 	%p4, %r3, 0;
	@%p4 bra 	$L__BB0_5;
	setp.ne.s32 	%p5, %r3, 1;
	@%p5 bra 	$L__BB0_7;
	and.b32  	%r32, %r2, -2;
	setp.ne.s32 	%p7, %r32, 2;
	@%p7 bra 	$L__BB0_7;
	shl.b64 	%rd19, %rd2, 2;
	add.s64 	%rd20, %rd1, %rd19;
	mov.b32 	%r33, 1;
	st.global.u32 	[%rd20], %r33;
	bra.uni 	$L__BB0_8;
$L__BB0_5:
	setp.ne.s32 	%p6, %r2, 3;
	@%p6 bra 	$L__BB0_7;
	shl.b64 	%rd17, %rd2, 2;
	add.s64 	%rd18, %rd1, %rd17;
	mov.b32 	%r31, 1;
	st.global.u32 	[%rd18], %r31;
	bra.uni 	$L__BB0_8;
$L__BB0_7:
	shl.b64 	%rd21, %rd2, 2;
	add.s64 	%rd22, %rd1, %rd21;
	st.global.u32 	[%rd22], %r3;
$L__BB0_8:
	ret;

}
	// .globl	_Z6GOL_IFiiPiS_
.visible .entry _Z6GOL_IFiiPiS_(
	.param .u32 _Z6GOL_IFiiPiS__param_0,
	.param .u32 _Z6GOL_IFiiPiS__param_1,
	.param .u64 .ptr .align 1 _Z6GOL_IFiiPiS__param_2,
	.param .u64 .ptr .align 1 _Z6GOL_IFiiPiS__param_3
)
{
	.reg .pred 	%p<16>;
	.reg .b32 	%r<42>;
	.reg .b64 	%rd<23>;

	ld.param.u32 	%r5, [_Z6GOL_IFiiPiS__param_0];
	ld.param.u32 	%r4, [_Z6GOL_IFiiPiS__param_1];
	ld.param.u64 	%rd3, [_Z6GOL_IFiiPiS__param_2];
	ld.param.u64 	%rd4, [_Z6GOL_IFiiPiS__param_3];
	cvta.to.global.u64 	%rd1, %rd4;
	mov.u32 	%r6, %ntid.y;
	mov.u32 	%r7, %ctaid.y;
	mov.u32 	%r8, %tid.y;
	mad.lo.s32 	%r9, %r6, %r7, %r8;
	mov.u32 	%r10, %ntid.x;
	mov.u32 	%r11, %ctaid.x;
	mov.u32 	%r12, %tid.x;
	mad.lo.s32 	%r13, %r10, %r11, %r12;
	add.s32 	%r14, %r13, 1;
	add.s32 	%r15, %r4, 2;
	mad.lo.s32 	%r16, %r15, %r9, %r15;
	add.s32 	%r1, %r16, %r14;
	setp.ge.s32 	%p1, %r9, %r5;
	setp.gt.s32 	%p2, %r14, %r4;
	or.pred  	%p3, %p1, %p2;
	@%p3 bra 	$L__BB1_8;
	cvta.to.global.u64 	%rd5, %rd3;
	cvt.s64.s32 	%rd2, %r1;
	cvt.s64.s32 	%rd6, %r4;
	add.s64 	%rd7, %rd2, %rd6;
	shl.b64 	%rd8, %rd7, 2;
	add.s64 	%rd9, %rd5, %rd8;
	ld.global.u32 	%r17, [%rd9+8];
	setp.ne.s32 	%p4, %r17, 0;
	selp.u32 	%r18, 1, 0, %p4;
	sub.s64 	%rd10, %rd2, %rd6;
	shl.b64 	%rd11, %rd10, 2;
	add.s64 	%rd12, %rd5, %rd11;
	ld.global.u32 	%r19, [%rd12+-8];
	setp.eq.s32 	%p5, %r19, 0;
	selp.b32 	%r20, 2, 1, %p4;
	selp.b32 	%r21, %r18, %r20, %p5;
	mul.wide.s32 	%rd13, %r4, 4;
	add.s64 	%rd14, %rd12, %rd13;
	ld.global.u32 	%r22, [%rd14+4];
	setp.ne.s32 	%p6, %r22, 0;
	selp.u32 	%r23, 1, 0, %p6;
	add.s32 	%r24, %r21, %r23;
	ld.global.u32 	%r25, [%rd14+-4];
	setp.ne.s32 	%p7, %r25, 0;
	selp.u32 	%r26, 1, 0, %p7;
	add.s32 	%r27, %r24, %r26;
	ld.global.u32 	%r28, [%rd9+12];
	setp.ne.s32 	%p8, %r28, 0;
	selp.u32 	%r29, 1, 0, %p8;
	add.s32 	%r30, %r27, %r29;
	ld.global.u32 	%r31, [%rd12+-12];
	setp.ne.s32 	%p9, %r31, 0;
	selp.u32 	%r32, 1, 0, %p9;
	add.s32 	%r33, %r30, %r32;
	xor.b64  	%rd15, %rd13, -4;
	add.s64 	%rd16, %rd14, %rd15;
	ld.global.u32 	%r34, [%rd16];
	setp.ne.s32 	%p10, %r34, 0;
	selp.u32 	%r35, 1, 0, %p10;
	add.s32 	%r36, %r33, %r35;
	ld.global.u32 	%r37, [%rd9+4];
	setp.ne.s32 	%p11, %r37, 0;
	selp.u32 	%r38, 1, 0, %p11;
	add.s32 	%r2, %r36, %r38;
	ld.global.u32 	%r3, [%rd14];
	setp.eq.s32 	%p12, %r3, 0;
	@%p12 bra 	$L__BB1_5;
	setp.ne.s32 	%p13, %r3, 1;
	@%p13 bra 	$L__BB1_7;
	and.b32  	%r40, %r2, -2;
	setp.ne.s32 	%p15, %r40, 2;
	@%p15 bra 	$L__BB1_7;
	shl.b64 	%rd19, %rd2, 2;
	add.s64 	%rd20, %rd1, %rd19;
	mov.b32 	%r41, 1;
	st.global.u32 	[%rd20], %r41;
	bra.uni 	$L__BB1_8;
$L__BB1_5:
	setp.ne.s32 	%p14, %r2, 3;
	@%p14 bra 	$L__BB1_7;
	shl.b64 	%rd17, %rd2, 2;
	add.s64 	%rd18, %rd1, %rd17;
	mov.b32 	%r39, 1;
	st.global.u32 	[%rd18], %r39;
	bra.uni 	$L__BB1_8;
$L__BB1_7:
	shl.b64 	%rd21, %rd2, 2;
	add.s64 	%rd22, %rd1, %rd21;
	st.global.u32 	[%rd22], %r3;
$L__BB1_8:
	ret;

}
	// .globl	_Z9ghostRowsiiPi
.visible .entry _Z9ghostRowsiiPi(
	.param .u32 _Z9ghostRowsiiPi_param_0,
	.param .u32 _Z9ghostRowsiiPi_param_1,
	.param .u64 .ptr .align 1 _Z9ghostRowsiiPi_param_2
)
{
	.reg .pred 	%p<2>;
	.reg .b32 	%r<13>;
	.reg .b64 	%rd<14>;

	ld.param.u32 	%r2, [_Z9ghostRowsiiPi_param_0];
	ld.param.u32 	%r3, [_Z9ghostRowsiiPi_param_1];
	ld.param.u64 	%rd1, [_Z9ghostRowsiiPi_param_2];
	mov.u32 	%r4, %ntid.x;
	mov.u32 	%r5, %ctaid.x;
	mov.u32 	%r6, %tid.x;
	mad.lo.s32 	%r7, %r4, %r5, %r6;
	add.s32 	%r1, %r7, 1;
	setp.gt.s32 	%p1, %r1, %r3;
	@%p1 bra 	$L__BB2_2;
	cvta.to.global.u64 	%rd2, %rd1;
	add.s32 	%r8, %r3, 2;
	cvt.s64.s32 	%rd3, %r1;
	cvt.s64.s32 	%rd4, %r3;
	add.s64 	%rd5, %rd4, %rd3;
	shl.b64 	%rd6, %rd5, 2;
	add.s64 	%rd7, %rd2, %rd6;
	ld.global.u32 	%r9, [%rd7+8];
	mad.lo.s32 	%r10, %r8, %r2, %r1;
	add.s32 	%r11, %r10, %r8;
	mul.wide.s32 	%rd8, %r11, 4;
	add.s64 	%rd9, %rd2, %rd8;
	st.global.u32 	[%rd9], %r9;
	mul.wide.s32 	%rd10, %r10, 4;
	add.s64 	%rd11, %rd2, %rd10;
	ld.global.u32 	%r12, [%rd11];
	mul.wide.s32 	%rd12, %r1, 4;
	add.s64 	%rd13, %rd2, %rd12;
	st.global.u32 	[%rd13], %r12;
$L__BB2_2:
	ret;

}
	// .globl	_Z9ghostColsiiPi
.visible .entry _Z9ghostColsiiPi(
	.param .u32 _Z9ghostColsiiPi_param_0,
	.param .u32 _Z9ghostColsiiPi_param_1,
	.param .u64 .ptr .align 1 _Z9ghostColsiiPi_param_2
)
{
	.reg .pred 	%p<2>;
	.reg .b32 	%r<12>;
	.reg .b64 	%rd<7>;

	ld.param.u32 	%r2, [_Z9ghostColsiiPi_param_0];
	ld.param.u32 	%r3, [_Z9ghostColsiiPi_param_1];
	ld.param.u64 	%rd1, [_Z9ghostColsiiPi_param_2];
	mov.u32 	%r4, %ntid.x;
	mov.u32 	%r5, %ctaid.x;
	mov.u32 	%r6, %tid.x;
	mad.lo.s32 	%r1, %r4, %r5, %r6;
	add.s32 	%r7, %r2, 1;
	setp.gt.s32 	%p1, %r1, %r7;
	@%p1 bra 	$L__BB3_2;
	cvta.to.global.u64 	%rd2, %rd1;
	add.s32 	%r8, %r3, 2;
	mul.lo.s32 	%r9, %r8, %r1;
	mul.wide.s32 	%rd3, %r9, 4;
	add.s64 	%rd4, %rd2, %rd3;
	ld.global.u32 	%r10, [%rd4+4];
	mul.wide.s32 	%rd5, %r2, 4;
	add.s64 	%rd6, %rd4, %rd5;
	st.global.u32 	[%rd6+4], %r10;
	ld.global.u32 	%r11, [%rd6];
	st.global.u32 	[%rd4], %r11;
$L__BB3_2:
	ret;

}


// ===== COMPILED SASS (sm_100) =====

	.target	sm_100

	.elftype	@"ET_EXEC"


//--------------------- .note.nv.tkinfo           --------------------------
	.section	.note.nv.tkinfo,"",@"SHT_NOTE"
	.sectionflags	@"SHF_NOTE_NV_TKINFO"
	.tkinfo
        /*0018*/ 	.word	0x00000002
        /*0030*/ 	.string	""
        /*0030*/ 	.string	"ptxas"
        /*0030*/ 	.string	"Cuda compilation tools, release 13.0, V13.0.88"
        /*0030*/ 	.string	"Build cuda_13.0.r13.0/compiler.36424714_0"
        /*0030*/ 	.string	"-arch sm_100 -m 64 "



//--------------------- .note.nv.cuinfo           --------------------------
	.section	.note.nv.cuinfo,"",@"SHT_NOTE"
	.sectionflags	@"SHF_NOTE_NV_CUINFO"
        /*0018*/ 	.short	0x0002
        /*001a*/ 	.short	0x0064
        /*001c*/ 	.short	0x0082
	.zero		2


//--------------------- .nv.info                  --------------------------
	.section	.nv.info,"",@"SHT_CUDA_INFO"
	.align	4


	//----- nvinfo : EIATTR_REGCOUNT
	.align		4
        /*0000*/ 	.byte	0x04, 0x2f
        /*0002*/ 	.short	(.L_1 - .L_0)
	.align		4
.L_0:
        /*0004*/ 	.word	index@(_Z3GOLiiPiS_)
        /*0008*/ 	.word	0x00000018


	//----- nvinfo : EIATTR_FRAME_SIZE
	.align		4
.L_1:
        /*000c*/ 	.byte	0x04, 0x11
        /*000e*/ 	.short	(.L_3 - .L_2)
	.align		4
.L_2:
        /*0010*/ 	.word	index@(_Z3GOLiiPiS_)
        /*0014*/ 	.word	0x00000000


	//----- nvinfo : EIATTR_REGCOUNT
	.align		4
.L_3:
        /*0018*/ 	.byte	0x04, 0x2f
        /*001a*/ 	.short	(.L_5 - .L_4)
	.align		4
.L_4:
        /*001c*/ 	.word	index@(_Z6GOL_IFiiPiS_)
        /*0020*/ 	.word	0x00000015


	//----- nvinfo : EIATTR_FRAME_SIZE
	.align		4
.L_5:
        /*0024*/ 	.byte	0x04, 0x11
        /*0026*/ 	.short	(.L_7 - .L_6)
	.align		4
.L_6:
        /*0028*/ 	.word	index@(_Z6GOL_IFiiPiS_)
        /*002c*/ 	.word	0x00000000


	//----- nvinfo : EIATTR_REGCOUNT
	.align		4
.L_7:
        /*0030*/ 	.byte	0x04, 0x2f
        /*0032*/ 	.short	(.L_9 - .L_8)
	.align		4
.L_8:
        /*0034*/ 	.word	index@(_Z9ghostRowsiiPi)
        /*0038*/ 	.word	0x0000000e


	//----- nvinfo : EIATTR_FRAME_SIZE
	.align		4
.L_9:
        /*003c*/ 	.byte	0x04, 0x11
        /*003e*/ 	.short	(.L_11 - .L_10)
	.align		4
.L_10:
        /*0040*/ 	.word	index@(_Z9ghostRowsiiPi)
        /*0044*/ 	.word	0x00000000


	//----- nvinfo : EIATTR_REGCOUNT
	.align		4
.L_11:
        /*0048*/ 	.byte	0x04, 0x2f
        /*004a*/ 	.short	(.L_13 - .L_12)
	.align		4
.L_12:
        /*004c*/ 	.word	index@(_Z9ghostColsiiPi)
        /*0050*/ 	.word	0x0000000c


	//----- nvinfo : EIATTR_FRAME_SIZE
	.align		4
.L_13:
        /*0054*/ 	.byte	0x04, 0x11
        /*0056*/ 	.short	(.L_15 - .L_14)
	.align		4
.L_14:
        /*0058*/ 	.word	index@(_Z9ghostColsiiPi)
        /*005c*/ 	.word	0x00000000


	//----- nvinfo : EIATTR_MIN_STACK_SIZE
	.align		4
.L_15:
        /*0060*/ 	.byte	0x04, 0x12
        /*0062*/ 	.short	(.L_17 - .L_16)
	.align		4
.L_16:
        /*0064*/ 	.word	index@(_Z9ghostColsiiPi)
        /*0068*/ 	.word	0x00000000


	//----- nvinfo : EIATTR_MIN_STACK_SIZE
	.align		4
.L_17:
        /*006c*/ 	.byte	0x04, 0x12
        /*006e*/ 	.short	(.L_19 - .L_18)
	.align		4
.L_18:
        /*0070*/ 	.word	index@(_Z9ghostRowsiiPi)
        /*0074*/ 	.word	0x00000000


	//----- nvinfo : EIATTR_MIN_STACK_SIZE
	.align		4
.L_19:
        /*0078*/ 	.byte	0x04, 0x12
        /*007a*/ 	.short	(.L_21 - .L_20)
	.align		4
.L_20:
        /*007c*/ 	.word	index@(_Z6GOL_IFiiPiS_)
        /*0080*/ 	.word	0x00000000


	//----- nvinfo : EIATTR_MIN_STACK_SIZE
	.align		4
.L_21:
        /*0084*/ 	.byte	0x04, 0x12
        /*0086*/ 	.short	(.L_23 - .L_22)
	.align		4
.L_22:
        /*0088*/ 	.word	index@(_Z3GOLiiPiS_)
        /*008c*/ 	.word	0x00000000
.L_23:


//--------------------- .nv.compat                --------------------------
	.section	.nv.compat,"",@"SHT_CUDA_COMPAT_INFO"
	.align	4
        /*0000*/ 	.byte	0x02, 0x09, 0x00, 0x00, 0x02, 0x02, 0x01, 0x00, 0x02, 0x05, 0x05, 0x00, 0x03, 0x07, 0x01, 0x01
        /*0010*/ 	.byte	0x02, 0x03, 0x00, 0x00, 0x02, 0x06, 0x01, 0x00, 0x04, 0x0b, 0x08, 0x00, 0x09, 0x00, 0x00, 0x00
        /*0020*/ 	.byte	0x00, 0x00, 0x00, 0x00


//--------------------- .nv.info._Z9ghostColsiiPi --------------------------
	.section	.nv.info._Z9ghostColsiiPi,"",@"SHT_CUDA_INFO"
	.sectionflags	@""
	.align	4


	//----- nvinfo : EIATTR_CUDA_API_VERSION
	.align		4
        /*0000*/ 	.byte	0x04, 0x37
        /*0002*/ 	.short	(.L_25 - .L_24)
.L_24:
        /*0004*/ 	.word	0x00000082


	//----- nvinfo : EIATTR_KPARAM_INFO
	.align		4
.L_25:
        /*0008*/ 	.byte	0x04, 0x17
        /*000a*/ 	.short	(.L_27 - .L_26)
.L_26:
        /*000c*/ 	.word	0x00000000
        /*0010*/ 	.short	0x0002
        /*0012*/ 	.short	0x0008
        /*0014*/ 	.byte	0x00, 0xf5, 0x21, 0x00


	//----- nvinfo : EIATTR_KPARAM_INFO
	.align		4
.L_27:
        /*0018*/ 	.byte	0x04, 0x17
        /*001a*/ 	.short	(.L_29 - .L_28)
.L_28:
        /*001c*/ 	.word	0x00000000
        /*0020*/ 	.short	0x0001
        /*0022*/ 	.short	0x0004
        /*0024*/ 	.byte	0x00, 0xf0, 0x11, 0x00


	//----- nvinfo : EIATTR_KPARAM_INFO
	.align		4
.L_29:
        /*0028*/ 	.byte	0x04, 0x17
        /*002a*/ 	.short	(.L_31 - .L_30)
.L_30:
        /*002c*/ 	.word	0x00000000
        /*0030*/ 	.short	0x0000
        /*0032*/ 	.short	0x0000
        /*0034*/ 	.byte	0x00, 0xf0, 0x11, 0x00


	//----- nvinfo : EIATTR_SPARSE_MMA_MASK
	.align		4
.L_31:
        /*0038*/ 	.byte	0x03, 0x50
        /*003a*/ 	.short	0x0000


	//----- nvinfo : EIATTR_MAXREG_COUNT
	.align		4
        /*003c*/ 	.byte	0x03, 0x1b
        /*003e*/ 	.short	0x00ff


	//----- nvinfo : EIATTR_MERCURY_ISA_VERSION
	.align		4
        /*0040*/ 	.byte	0x03, 0x5f
        /*0042*/ 	.short	0x0101


	//----- nvinfo : EIATTR_VRC_CTA_INIT_COUNT
	.align		4
        /*0044*/ 	.byte	0x02, 0x4a
	.zero		1
	.zero		1


	//----- nvinfo : EIATTR_EXIT_INSTR_OFFSETS
	.align		4
        /*0048*/ 	.byte	0x04, 0x1c
        /*004a*/ 	.short	(.L_33 - .L_32)


	//   ....[0]....
.L_32:
        /*004c*/ 	.word	0x00000080


	//   ....[1]....
        /*0050*/ 	.word	0x00000140


	//----- nvinfo : EIATTR_CBANK_PARAM_SIZE
	.align		4
.L_33:
        /*0054*/ 	.byte	0x03, 0x19
        /*0056*/ 	.short	0x0010


	//----- nvinfo : EIATTR_PARAM_CBANK
	.align		4
        /*0058*/ 	.byte	0x04, 0x0a
        /*005a*/ 	.short	(.L_35 - .L_34)
	.align		4
.L_34:
        /*005c*/ 	.word	index@(.nv.constant0._Z9ghostColsiiPi)
        /*0060*/ 	.short	0x0380
        /*0062*/ 	.short	0x0010


	//----- nvinfo : EIATTR_SW_WAR
	.align		4
.L_35:
        /*0064*/ 	.byte	0x04, 0x36
        /*0066*/ 	.short	(.L_37 - .L_36)
.L_36:
        /*0068*/ 	.word	0x00000008
.L_37:


//--------------------- .nv.info._Z9ghostRowsiiPi --------------------------
	.section	.nv.info._Z9ghostRowsiiPi,"",@"SHT_CUDA_INFO"
	.sectionflags	@""
	.align	4


	//----- nvinfo : EIATTR_CUDA_API_VERSION
	.align		4
        /*0000*/ 	.byte	0x04, 0x37
        /*0002*/ 	.short	(.L_39 - .L_38)
.L_38:
        /*0004*/ 	.word	0x00000082


	//----- nvinfo : EIATTR_KPARAM_INFO
	.align		4
.L_39:
        /*0008*/ 	.byte	0x04, 0x17
        /*000a*/ 	.short	(.L_41 - .L_40)
.L_40:
        /*000c*/ 	.word	0x00000000
        /*0010*/ 	.short	0x0002
        /*0012*/ 	.short	0x0008
        /*0014*/ 	.byte	0x00, 0xf5, 0x21, 0x00


	//----- nvinfo : EIATTR_KPARAM_INFO
	.align		4
.L_41:
        /*0018*/ 	.byte	0x04, 0x17
        /*001a*/ 	.short	(.L_43 - .L_42)
.L_42:
        /*001c*/ 	.word	0x00000000
        /*0020*/ 	.short	0x0001
        /*0022*/ 	.short	0x0004
        /*0024*/ 	.byte	0x00, 0xf0, 0x11, 0x00


	//----- nvinfo : EIATTR_KPARAM_INFO
	.align		4
.L_43:
        /*0028*/ 	.byte	0x04, 0x17
        /*002a*/ 	.short	(.L_45 - .L_44)
.L_44:
        /*002c*/ 	.word	0x00000000
        /*0030*/ 	.short	0x0000
        /*0032*/ 	.short	0x0000
        /*0034*/ 	.byte	0x00, 0xf0, 0x11, 0x00


	//----- nvinfo : EIATTR_SPARSE_MMA_MASK
	.align		4
.L_45:
        /*0038*/ 	.byte	0x03, 0x50
        /*003a*/ 	.short	0x0000


	//----- nvinfo : EIATTR_MAXREG_COUNT
	.align		4
        /*003c*/ 	.byte	0x03, 0x1b
        /*003e*/ 	.short	0x00ff


	//----- nvinfo : EIATTR_MERCURY_ISA_VERSION
	.align		4
        /*0040*/ 	.byte	0x03, 0x5f
        /*0042*/ 	.short	0x0101


	//----- nvinfo : EIATTR_VRC_CTA_INIT_COUNT
	.align		4
        /*0044*/ 	.byte	0x02, 0x4a
	.zero		1
	.zero		1


	//----- nvinfo : EIATTR_EXIT_INSTR_OFFSETS
	.align		4
        /*0048*/ 	.byte	0x04, 0x1c
        /*004a*/ 	.short	(.L_47 - .L_46)


	//   ....[0]....
.L_46:
        /*004c*/ 	.word	0x00000080


	//   ....[1]....
        /*0050*/ 	.word	0x000001c0


	//----- nvinfo : EIATTR_CBANK_PARAM_SIZE
	.align		4
.L_47:
        /*0054*/ 	.byte	0x03, 0x19
        /*0056*/ 	.short	0x0010


	//----- nvinfo : EIATTR_PARAM_CBANK
	.align		4
        /*0058*/ 	.byte	0x04, 0x0a
        /*005a*/ 	.short	(.L_49 - .L_48)
	.align		4
.L_48:
        /*005c*/ 	.word	index@(.nv.constant0._Z9ghostRowsiiPi)
        /*0060*/ 	.short	0x0380
        /*0062*/ 	.short	0x0010


	//----- nvinfo : EIATTR_SW_WAR
	.align		4
.L_49:
        /*0064*/ 	.byte	0x04, 0x36
        /*0066*/ 	.short	(.L_51 - .L_50)
.L_50:
        /*0068*/ 	.word	0x00000008
.L_51:


//--------------------- .nv.info._Z6GOL_IFiiPiS_  --------------------------
	.section	.nv.info._Z6GOL_IFiiPiS_,"",@"SHT_CUDA_INFO"
	.sectionflags	@""
	.align	4


	//----- nvinfo : EIATTR_CUDA_API_VERSION
	.align		4
        /*0000*/ 	.byte	0x04, 0x37
        /*0002*/ 	.short	(.L_53 - .L_52)
.L_52:
        /*0004*/ 	.word	0x00000082


	//----- nvinfo : EIATTR_KPARAM_INFO
	.align		4
.L_53:
        /*0008*/ 	.byte	0x04, 0x17
        /*000a*/ 	.short	(.L_55 - .L_54)
.L_54:
        /*000c*/ 	.word	0x00000000
        /*0010*/ 	.short	0x0003
        /*0012*/ 	.short	0x0010
        /*0014*/ 	.byte	0x00, 0xf5, 0x21, 0x00


	//----- nvinfo : EIATTR_KPARAM_INFO
	.align		4
.L_55:
        /*0018*/ 	.byte	0x04, 0x17
        /*001a*/ 	.short	(.L_57 - .L_56)
.L_56:
        /*001c*/ 	.word	0x00000000
        /*0020*/ 	.short	0x0002
        /*0022*/ 	.short	0x0008
        /*0024*/ 	.byte	0x00, 0xf5, 0x21, 0x00


	//----- nvinfo : EIATTR_KPARAM_INFO
	.align		4
.L_57:
        /*0028*/ 	.byte	0x04, 0x17
        /*002a*/ 	.short	(.L_59 - .L_58)
.L_58:
        /*002c*/ 	.word	0x00000000
        /*0030*/ 	.short	0x0001
        /*0032*/ 	.short	0x0004
        /*0034*/ 	.byte	0x00, 0xf0, 0x11, 0x00


	//----- nvinfo : EIATTR_KPARAM_INFO
	.align		4
.L_59:
        /*0038*/ 	.byte	0x04, 0x17
        /*003a*/ 	.short	(.L_61 - .L_60)
.L_60:
        /*003c*/ 	.word	0x00000000
        /*0040*/ 	.short	0x0000
        /*0042*/ 	.short	0x0000
        /*0044*/ 	.byte	0x00, 0xf0, 0x11, 0x00


	//----- nvinfo : EIATTR_SPARSE_MMA_MASK
	.align		4
.L_61:
        /*0048*/ 	.byte	0x03, 0x50
        /*004a*/ 	.short	0x0000


	//----- nvinfo : EIATTR_MAXREG_COUNT
	.align		4
        /*004c*/ 	.byte	0x03, 0x1b
        /*004e*/ 	.short	0x00ff


	//----- nvinfo : EIATTR_MERCURY_ISA_VERSION
	.align		4
        /*0050*/ 	.byte	0x03, 0x5f
        /*0052*/ 	.short	0x0101


	//----- nvinfo : EIATTR_VRC_CTA_INIT_COUNT
	.align		4
        /*0054*/ 	.byte	0x02, 0x4a
	.zero		1
	.zero		1


	//----- nvinfo : EIATTR_EXIT_INSTR_OFFSETS
	.align		4
        /*0058*/ 	.byte	0x04, 0x1c
        /*005a*/ 	.short	(.L_63 - .L_62)


	//   ....[0]....
.L_62:
        /*005c*/ 	.word	0x000000e0


	//   ....[1]....
        /*0060*/ 	.word	0x00000500


	//   ....[2]....
        /*0064*/ 	.word	0x00000570


	//   ....[3]....
        /*0068*/ 	.word	0x000005d0


	//----- nvinfo : EIATTR_CRS_STACK_SIZE
	.align		4
.L_63:
        /*006c*/ 	.byte	0x04, 0x1e
        /*006e*/ 	.short	(.L_65 - .L_64)
.L_64:
        /*0070*/ 	.word	0x00000000


	//----- nvinfo : EIATTR_CBANK_PARAM_SIZE
	.align		4
.L_65:
        /*0074*/ 	.byte	0x03, 0x19
        /*0076*/ 	.short	0x0018


	//----- nvinfo : EIATTR_PARAM_CBANK
	.align		4
        /*0078*/ 	.byte	0x04, 0x0a
        /*007a*/ 	.short	(.L_67 - .L_66)
	.align		4
.L_66:
        /*007c*/ 	.word	index@(.nv.constant0._Z6GOL_IFiiPiS_)
        /*0080*/ 	.short	0x0380
        /*0082*/ 	.short	0x0018


	//----- nvinfo : EIATTR_SW_WAR
	.align		4
.L_67:
        /*0084*/ 	.byte	0x04, 0x36
        /*0086*/ 	.short	(.L_69 - .L_68)
.L_68:
        /*0088*/ 	.word	0x00000008
.L_69:


//--------------------- .nv.info._Z3GOLiiPiS_     --------------------------
	.section	.nv.info._Z3GOLiiPiS_,"",@"SHT_CUDA_INFO"
	.sectionflags	@""
	.align	4


	//----- nvinfo : EIATTR_CUDA_API_VERSION
	.align		4
        /*0000*/ 	.byte	0x04, 0x37
        /*0002*/ 	.short	(.L_71 - .L_70)
.L_70:
        /*0004*/ 	.word	0x00000082


	//----- nvinfo : EIATTR_KPARAM_INFO
	.align		4
.L_71:
        /*0008*/ 	.byte	0x04, 0x17
        /*000a*/ 	.short	(.L_73 - .L_72)
.L_72:
        /*000c*/ 	.word	0x00000000
        /*0010*/ 	.short	0x0003
        /*0012*/ 	.short	0x0010
        /*0014*/ 	.byte	0x00, 0xf5, 0x21, 0x00


	//----- nvinfo : EIATTR_KPARAM_INFO
	.align		4
.L_73:
        /*0018*/ 	.byte	0x04, 0x17
        /*001a*/ 	.short	(.L_75 - .L_74)
.L_74:
        /*001c*/ 	.word	0x00000000
        /*0020*/ 	.short	0x0002
        /*0022*/ 	.short	0x0008
        /*0024*/ 	.byte	0x00, 0xf5, 0x21, 0x00


	//----- nvinfo : EIATTR_KPARAM_INFO
	.align		4
.L_75:
        /*0028*/ 	.byte	0x04, 0x17
        /*002a*/ 	.short	(.L_77 - .L_76)
.L_76:
        /*002c*/ 	.word	0x00000000
        /*0030*/ 	.short	0x0001
        /*0032*/ 	.short	0x0004
        /*0034*/ 	.byte	0x00, 0xf0, 0x11, 0x00


	//----- nvinfo : EIATTR_KPARAM_INFO
	.align		4
.L_77:
        /*0038*/ 	.byte	0x04, 0x17
        /*003a*/ 	.short	(.L_79 - .L_78)
.L_78:
        /*003c*/ 	.word	0x00000000
        /*0040*/ 	.short	0x0000
        /*0042*/ 	.short	0x0000
        /*0044*/ 	.byte	0x00, 0xf0, 0x11, 0x00


	//----- nvinfo : EIATTR_SPARSE_MMA_MASK
	.align		4
.L_79:
        /*0048*/ 	.byte	0x03, 0x50
        /*004a*/ 	.short	0x0000


	//----- nvinfo : EIATTR_MAXREG_COUNT
	.align		4
        /*004c*/ 	.byte	0x03, 0x1b
        /*004e*/ 	.short	0x00ff


	//----- nvinfo : EIATTR_MERCURY_ISA_VERSION
	.align		4
        /*0050*/ 	.byte	0x03, 0x5f
        /*0052*/ 	.short	0x0101


	//----- nvinfo : EIATTR_VRC_CTA_INIT_COUNT
	.align		4
        /*0054*/ 	.byte	0x02, 0x4a
	.zero		1
	.zero		1


	//----- nvinfo : EIATTR_EXIT_INSTR_OFFSETS
	.align		4
        /*0058*/ 	.byte	0x04, 0x1c
        /*005a*/ 	.short	(.L_81 - .L_80)


	//   ....[0]....
.L_80:
        /*005c*/ 	.word	0x000000e0


	//   ....[1]....
        /*0060*/ 	.word	0x000003d0


	//   ....[2]....
        /*0064*/ 	.word	0x00000440


	//   ....[3]....
        /*0068*/ 	.word	0x000004a0


	//----- nvinfo : EIATTR_CRS_STACK_SIZE
	.align		4
.L_81:
        /*006c*/ 	.byte	0x04, 0x1e
        /*006e*/ 	.short	(.L_83 - .L_82)
.L_82:
        /*0070*/ 	.word	0x00000000


	//----- nvinfo : EIATTR_CBANK_PARAM_SIZE
	.align		4
.L_83:
        /*0074*/ 	.byte	0x03, 0x19
        /*0076*/ 	.short	0x0018


	//----- nvinfo : EIATTR_PARAM_CBANK
	.align		4
        /*0078*/ 	.byte	0x04, 0x0a
        /*007a*/ 	.short	(.L_85 - .L_84)
	.align		4
.L_84:
        /*007c*/ 	.word	index@(.nv.constant0._Z3GOLiiPiS_)
        /*0080*/ 	.short	0x0380
        /*0082*/ 	.short	0x0018


	//----- nvinfo : EIATTR_SW_WAR
	.align		4
.L_85:
        /*0084*/ 	.byte	0x04, 0x36
        /*0086*/ 	.short	(.L_87 - .L_86)
.L_86:
        /*0088*/ 	.word	0x00000008
.L_87:


//--------------------- .nv.callgraph             --------------------------
	.section	.nv.callgraph,"",@"SHT_CUDA_CALLGRAPH"
	.align	4
	.sectionentsize	8
	.align		4
        /*0000*/ 	.word	0x00000000
	.align		4
        /*0004*/ 	.word	0xffffffff
	.align		4
        /*0008*/ 	.word	0x00000000
	.align		4
        /*000c*/ 	.word	0xfffffffe
	.align		4
        /*0010*/ 	.word	0x00000000
	.align		4
        /*0014*/ 	.word	0xfffffffd
	.align		4
        /*0018*/ 	.word	0x00000000
	.align		4
        /*001c*/ 	.word	0xfffffffc


//--------------------- .text._Z9ghostColsiiPi    --------------------------
	.section	.text._Z9ghostColsiiPi,"ax",@progbits
	.align	128
        .global         _Z9ghostColsiiPi
        .type           _Z9ghostColsiiPi,@function
        .size           _Z9ghostColsiiPi,(.L_x_10 - _Z9ghostColsiiPi)
        .other          _Z9ghostColsiiPi,@"STO_CUDA_ENTRY STV_DEFAULT"
_Z9ghostColsiiPi:
.text._Z9ghostColsiiPi:
[----:B------:R-:W-:Y:S01]  /*0000*/  LDC R1, c[0x0][0x37c] ;  /* 0x0000df00ff017b82 */ /* 0x000fe20000000800 */
[----:B------:R-:W0:Y:S07]  /*0010*/  S2R R0, SR_CTAID.X ;  /* 0x0000000000007919 */ /* 0x000e2e0000002500 */
[----:B------:R-:W1:Y:S01]  /*0020*/  LDC R7, c[0x0][0x380] ;  /* 0x0000e000ff077b82 */ /* 0x000e620000000800 */
[----:B------:R-:W0:Y:S01]  /*0030*/  LDCU UR4, c[0x0][0x360] ;  /* 0x00006c00ff0477ac */ /* 0x000e220008000800 */
[----:B------:R-:W0:Y:S02]  /*0040*/  S2R R3, SR_TID.X ;  /* 0x0000000000037919 */ /* 0x000e240000002100 */
[----:B0-----:R-:W-:Y:S01]  /*0050*/  IMAD R0, R0, UR4, R3 ;  /* 0x0000000400007c24 */ /* 0x001fe2000f8e0203 */
[----:B-1----:R-:W-:-:S04]  /*0060*/  IADD3 R3, PT, PT, R7, 0x1, RZ ;  /* 0x0000000107037810 */ /* 0x002fc80007ffe0ff */
[----:B------:R-:W-:-:S13]  /*0070*/  ISETP.GT.AND P0, PT, R0, R3, PT ;  /* 0x000000030000720c */ /* 0x000fda0003f04270 */
[----:B------:R-:W-:Y:S05]  /*0080*/  @P0 EXIT ;  /* 0x000000000000094d */ /* 0x000fea0003800000 */
[----:B------:R-:W0:Y:S01]  /*0090*/  LDCU UR4, c[0x0][0x384] ;  /* 0x00007080ff0477ac */ /* 0x000e220008000800 */
[----:B------:R-:W1:Y:S01]  /*00a0*/  LDC.64 R2, c[0x0][0x388] ;  /* 0x0000e200ff027b82 */ /* 0x000e620000000a00 */
[----:B------:R-:W2:Y:S01]  /*00b0*/  LDCU.64 UR6, c[0x0][0x358] ;  /* 0x00006b00ff0677ac */ /* 0x000ea20008000a00 */
[----:B0-----:R-:W-:-:S06]  /*00c0*/  UIADD3 UR4, UPT, UPT, UR4, 0x2, URZ ;  /* 0x0000000204047890 */ /* 0x001fcc000fffe0ff */
[----:B------:R-:W-:-:S04]  /*00d0*/  IMAD R5, R0, UR4, RZ ;  /* 0x0000000400057c24 */ /* 0x000fc8000f8e02ff */
[----:B-1----:R-:W-:-:S04]  /*00e0*/  IMAD.WIDE R2, R5, 0x4, R2 ;  /* 0x0000000405027825 */ /* 0x002fc800078e0202 */
[----:B------:R-:W-:Y:S02]  /*00f0*/  IMAD.WIDE R4, R7, 0x4, R2 ;  /* 0x0000000407047825 */ /* 0x000fe400078e0202 */
[----:B--2---:R-:W2:Y:S04]  /*0100*/  LDG.E R7, desc[UR6][R2.64+0x4] ;  /* 0x0000040602077981 */ /* 0x004ea8000c1e1900 */
[----:B------:R-:W3:Y:S04]  /*0110*/  LDG.E R9, desc[UR6][R4.64] ;  /* 0x0000000604097981 */ /* 0x000ee8000c1e1900 */
[----:B--2---:R-:W-:Y:S04]  /*0120*/  STG.E desc[UR6][R4.64+0x4], R7 ;  /* 0x0000040704007986 */ /* 0x004fe8000c101906 */
[----:B---3--:R-:W-:Y:S01]  /*0130*/  STG.E desc[UR6][R2.64], R9 ;  /* 0x0000000902007986 */ /* 0x008fe2000c101906 */
[----:B------:R-:W-:Y:S05]  /*0140*/  EXIT ;  /* 0x000000000000794d */ /* 0x000fea0003800000 */
.L_x_0:
[----:B------:R-:W-:-:S00]  /*0150*/  BRA `(.L_x_0) ;  /* 0xfffffffc00fc7947 */ /* 0x000fc0000383ffff */
[----:B------:R-:W-:-:S00]  /*0160*/  NOP ;  /* 0x0000000000007918 */ /* 0x000fc00000000000 */
        /* <DEDUP_REMOVED lines=9> */
.L_x_10:


//--------------------- .text._Z9ghostRowsiiPi    --------------------------
	.section	.text._Z9ghostRowsiiPi,"ax",@progbits
	.align	128
        .global         _Z9ghostRowsiiPi
        .type           _Z9ghostRowsiiPi,@function
        .size           _Z9ghostRowsiiPi,(.L_x_11 - _Z9ghostRowsiiPi)
        .other          _Z9ghostRowsiiPi,@"STO_CUDA_ENTRY STV_DEFAULT"
_Z9ghostRowsiiPi:
.text._Z9ghostRowsiiPi:
[----:B------:R-:W-:Y:S01]  /*0000*/  LDC R1, c[0x0][0x37c] ;  /* 0x0000df00ff017b82 */ /* 0x000fe20000000800 */
[----:B------:R-:W0:Y:S01]  /*0010*/  S2R R0, SR_CTAID.X ;  /* 0x0000000000007919 */ /* 0x000e220000002500 */
[----:B------:R-:W0:Y:S01]  /*0020*/  LDCU UR4, c[0x0][0x360] ;  /* 0x00006c00ff0477ac */ /* 0x000e220008000800 */
[----:B------:R-:W0:Y:S01]  /*0030*/  S2R R3, SR_TID.X ;  /* 0x0000000000037919 */ /* 0x000e220000002100 */
[----:B------:R-:W1:Y:S01]  /*0040*/  LDCU UR5, c[0x0][0x384] ;  /* 0x00007080ff0577ac */ /* 0x000e620008000800 */
[----:B0-----:R-:W-:-:S05]  /*0050*/  IMAD R0, R0, UR4, R3 ;  /* 0x0000000400007c24 */ /* 0x001fca000f8e0203 */
[----:B------:R-:W-:-:S04]  /*0060*/  IADD3 R11, PT, PT, R0, 0x1, RZ ;  /* 0x00000001000b7810 */ /* 0x000fc80007ffe0ff */
[----:B-1----:R-:W-:-:S13]  /*0070*/  ISETP.GT.AND P0, PT, R11, UR5, PT ;  /* 0x000000050b007c0c */ /* 0x002fda000bf04270 */
[----:B------:R-:W-:Y:S05]  /*0080*/  @P0 EXIT ;  /* 0x000000000000094d */ /* 0x000fea0003800000 */
[----:B------:R-:W0:Y:S01]  /*0090*/  LDCU.64 UR8, c[0x0][0x388] ;  /* 0x00007100ff0877ac */ /* 0x000e220008000a00 */
[----:B------:R-:W-:Y:S01]  /*00a0*/  IADD3 R0, P0, PT, R11, UR5, RZ ;  /* 0x000000050b007c10 */ /* 0x000fe2000ff1e0ff */
[----:B------:R-:W1:Y:S01]  /*00b0*/  LDC.64 R6, c[0x0][0x388] ;  /* 0x0000e200ff067b82 */ /* 0x000e620000000a00 */
[----:B------:R-:W2:Y:S01]  /*00c0*/  LDCU.64 UR6, c[0x0][0x358] ;  /* 0x00006b00ff0677ac */ /* 0x000ea20008000a00 */
[----:B------:R-:W-:-:S06]  /*00d0*/  USHF.R.S32.HI UR4, URZ, 0x1f, UR5 ;  /* 0x0000001fff047899 */ /* 0x000fcc0008011405 */
[----:B------:R-:W-:Y:S02]  /*00e0*/  LEA.HI.X.SX32 R3, R11, UR4, 0x1, P0 ;  /* 0x000000040b037c11 */ /* 0x000fe400080f0eff */
[----:B0-----:R-:W-:-:S04]  /*00f0*/  LEA R8, P0, R0, UR8, 0x2 ;  /* 0x0000000800087c11 */ /* 0x001fc8000f8010ff */
[----:B------:R-:W-:Y:S02]  /*0100*/  LEA.HI.X R9, R0, UR9, R3, 0x2, P0 ;  /* 0x0000000900097c11 */ /* 0x000fe400080f1403 */
[----:B------:R-:W0:Y:S04]  /*0110*/  LDC R0, c[0x0][0x380] ;  /* 0x0000e000ff007b82 */ /* 0x000e280000000800 */
[----:B--2---:R-:W2:Y:S01]  /*0120*/  LDG.E R9, desc[UR6][R8.64+0x8] ;  /* 0x0000080608097981 */ /* 0x004ea2000c1e1900 */
[----:B------:R-:W-:-:S06]  /*0130*/  UIADD3 UR4, UPT, UPT, UR5, 0x2, URZ ;  /* 0x0000000205047890 */ /* 0x000fcc000fffe0ff */
[----:B0-----:R-:W-:-:S05]  /*0140*/  IMAD R5, R0, UR4, R11 ;  /* 0x0000000400057c24 */ /* 0x001fca000f8e020b */
[C---:B------:R-:W-:Y:S01]  /*0150*/  IADD3 R3, PT, PT, R5.reuse, UR4, RZ ;  /* 0x0000000405037c10 */ /* 0x040fe2000fffe0ff */
[----:B-1----:R-:W-:-:S04]  /*0160*/  IMAD.WIDE R4, R5, 0x4, R6 ;  /* 0x0000000405047825 */ /* 0x002fc800078e0206 */
[----:B------:R-:W-:-:S05]  /*0170*/  IMAD.WIDE R2, R3, 0x4, R6 ;  /* 0x0000000403027825 */ /* 0x000fca00078e0206 */
[----:B--2---:R-:W-:Y:S04]  /*0180*/  STG.E desc[UR6][R2.64], R9 ;  /* 0x0000000902007986 */ /* 0x004fe8000c101906 */
[----:B------:R-:W2:Y:S01]  /*0190*/  LDG.E R5, desc[UR6][R4.64] ;  /* 0x0000000604057981 */ /* 0x000ea2000c1e1900 */
[----:B------:R-:W-:-:S05]  /*01a0*/  IMAD.WIDE R6, R11, 0x4, R6 ;  /* 0x000000040b067825 */ /* 0x000fca00078e0206 */
[----:B--2---:R-:W-:Y:S01]  /*01b0*/  STG.E desc[UR6][R6.64], R5 ;  /* 0x0000000506007986 */ /* 0x004fe2000c101906 */
[----:B------:R-:W-:Y:S05]  /*01c0*/  EXIT ;  /* 0x000000000000794d */ /* 0x000fea0003800000 */
.L_x_1:
        /* <DEDUP_REMOVED lines=11> */
.L_x_11:


//--------------------- .text._Z6GOL_IFiiPiS_     --------------------------
	.section	.text._Z6GOL_IFiiPiS_,"ax",@progbits
	.align	128
        .global         _Z6GOL_IFiiPiS_
        .type           _Z6GOL_IFiiPiS_,@function
        .size           _Z6GOL_IFiiPiS_,(.L_x_12 - _Z6GOL_IFiiPiS_)
        .other          _Z6GOL_IFiiPiS_,@"STO_CUDA_ENTRY STV_DEFAULT"
_Z6GOL_IFiiPiS_:
.text._Z6GOL_IFiiPiS_:
[----:B------:R-:W-:Y:S01]  /*0000*/  LDC R1, c[0x0][0x37c] ;  /* 0x0000df00ff017b82 */ /* 0x000fe20000000800 */
[----:B------:R-:W0:Y:S01]  /*0010*/  S2R R0, SR_CTAID.X ;  /* 0x0000000000007919 */ /* 0x000e220000002500 */
[----:B------:R-:W1:Y:S06]  /*0020*/  LDCU UR4, c[0x0][0x364] ;  /* 0x00006c80ff0477ac */ /* 0x000e6c0008000800 */
[----:B------:R-:W2:Y:S01]  /*0030*/  LDC.64 R4, c[0x0][0x380] ;  /* 0x0000e000ff047b82 */ /* 0x000ea20000000a00 */
[----:B------:R-:W0:Y:S01]  /*0040*/  S2R R7, SR_TID.X ;  /* 0x0000000000077919 */ /* 0x000e220000002100 */
[----:B------:R-:W0:Y:S01]  /*0050*/  LDCU UR5, c[0x0][0x360] ;  /* 0x00006c00ff0577ac */ /* 0x000e220008000800 */
[----:B------:R-:W1:Y:S01]  /*0060*/  S2R R3, SR_CTAID.Y ;  /* 0x0000000000037919 */ /* 0x000e620000002600 */
[----:B------:R-:W1:Y:S01]  /*0070*/  S2R R2, SR_TID.Y ;  /* 0x0000000000027919 */ /* 0x000e620000002200 */
[----:B0-----:R-:W-:-:S04]  /*0080*/  IMAD R0, R0, UR5, R7 ;  /* 0x0000000500007c24 */ /* 0x001fc8000f8e0207 */
[----:B------:R-:W-:Y:S02]  /*0090*/  VIADD R0, R0, 0x1 ;  /* 0x0000000100007836 */ /* 0x000fe40000000000 */
[----:B-1----:R-:W-:-:S03]  /*00a0*/  IMAD R3, R3, UR4, R2 ;  /* 0x0000000403037c24 */ /* 0x002fc6000f8e0202 */
[----:B--2---:R-:W-:Y:S01]  /*00b0*/  ISETP.GT.AND P0, PT, R0, R5, PT ;  /* 0x000000050000720c */ /* 0x004fe20003f04270 */
[----:B------:R-:W-:-:S03]  /*00c0*/  VIADD R2, R5, 0x2 ;  /* 0x0000000205027836 */ /* 0x000fc60000000000 */
[----:B------:R-:W-:-:S13]  /*00d0*/  ISETP.GE.OR P0, PT, R3, R4, P0 ;  /* 0x000000040300720c */ /* 0x000fda0000706670 */
[----:B------:R-:W-:Y:S05]  /*00e0*/  @P0 EXIT ;  /* 0x000000000000094d */ /* 0x000fea0003800000 */
[----:B------:R-:W0:Y:S01]  /*00f0*/  LDCU.64 UR6, c[0x0][0x388] ;  /* 0x00007100ff0677ac */ /* 0x000e220008000a00 */
[----:B------:R-:W-:Y:S01]  /*0100*/  IMAD R3, R3, R2, R2 ;  /* 0x0000000203037224 */ /* 0x000fe200078e0202 */
[----:B------:R-:W-:Y:S01]  /*0110*/  SHF.R.S32.HI R7, RZ, 0x1f, R5 ;  /* 0x0000001fff077819 */ /* 0x000fe20000011405 */
[----:B------:R-:W-:Y:S01]  /*0120*/  IMAD.WIDE R10, R5, 0x4, RZ ;  /* 0x00000004050a7825 */ /* 0x000fe200078e02ff */
[----:B------:R-:W1:Y:S03]  /*0130*/  LDCU.64 UR4, c[0x0][0x358] ;  /* 0x00006b00ff0477ac */ /* 0x000e660008000a00 */
[----:B------:R-:W-:-:S05]  /*0140*/  IMAD.IADD R3, R0, 0x1, R3 ;  /* 0x0000000100037824 */ /* 0x000fca00078e0203 */
[----:B------:R-:W-:Y:S02]  /*0150*/  SHF.R.S32.HI R0, RZ, 0x1f, R3 ;  /* 0x0000001fff007819 */ /* 0x000fe40000011403 */
[CC--:B------:R-:W-:Y:S02]  /*0160*/  IADD3 R2, P1, PT, R3.reuse, -R5.reuse, RZ ;  /* 0x8000000503027210 */ /* 0x0c0fe40007f3e0ff */
[----:B------:R-:W-:-:S03]  /*0170*/  IADD3 R4, P0, PT, R3, R5, RZ ;  /* 0x0000000503047210 */ /* 0x000fc60007f1e0ff */
[--C-:B------:R-:W-:Y:S01]  /*0180*/  IMAD.X R9, R0, 0x1, ~R7.reuse, P1 ;  /* 0x0000000100097824 */ /* 0x100fe200008e0e07 */
[----:B0-----:R-:W-:Y:S01]  /*0190*/  LEA R6, P1, R2, UR6, 0x2 ;  /* 0x0000000602067c11 */ /* 0x001fe2000f8210ff */
[----:B------:R-:W-:Y:S01]  /*01a0*/  IMAD.X R5, R0, 0x1, R7, P0 ;  /* 0x0000000100057824 */ /* 0x000fe200000e0607 */
[----:B------:R-:W-:Y:S02]  /*01b0*/  LEA R8, P0, R4, UR6, 0x2 ;  /* 0x0000000604087c11 */ /* 0x000fe4000f8010ff */
[----:B------:R-:W-:Y:S02]  /*01c0*/  LEA.HI.X R7, R2, UR7, R9, 0x2, P1 ;  /* 0x0000000702077c11 */ /* 0x000fe400088f1409 */
[----:B------:R-:W-:Y:S02]  /*01d0*/  LEA.HI.X R9, R4, UR7, R5, 0x2, P0 ;  /* 0x0000000704097c11 */ /* 0x000fe400080f1405 */
[C---:B------:R-:W-:Y:S01]  /*01e0*/  IADD3 R4, P0, PT, R10.reuse, R6, RZ ;  /* 0x000000060a047210 */ /* 0x040fe20007f1e0ff */
[----:B-1----:R-:W2:Y:S04]  /*01f0*/  LDG.E R18, desc[UR4][R6.64+-0x8] ;  /* 0xfffff80406127981 */ /* 0x002ea8000c1e1900 */
[----:B------:R-:W-:Y:S01]  /*0200*/  IMAD.X R5, R11, 0x1, R7, P0 ;  /* 0x000000010b057824 */ /* 0x000fe200000e0607 */
[----:B------:R-:W3:Y:S04]  /*0210*/  LDG.E R2, desc[UR4][R8.64+0x8] ;  /* 0x0000080408027981 */ /* 0x000ee8000c1e1900 */
[----:B------:R-:W4:Y:S04]  /*0220*/  LDG.E R12, desc[UR4][R4.64+0x4] ;  /* 0x00000404040c7981 */ /* 0x000f28000c1e1900 */
[----:B------:R-:W5:Y:S01]  /*0230*/  LDG.E R13, desc[UR4][R4.64+-0x4] ;  /* 0xfffffc04040d7981 */ /* 0x000f62000c1e1900 */
[----:B------:R-:W-:-:S03]  /*0240*/  LOP3.LUT R15, R10, 0xfffffffc, RZ, 0x3c, !PT ;  /* 0xfffffffc0a0f7812 */ /* 0x000fc600078e3cff */
[----:B------:R-:W5:Y:S01]  /*0250*/  LDG.E R14, desc[UR4][R8.64+0xc] ;  /* 0x00000c04080e7981 */ /* 0x000f62000c1e1900 */
[----:B------:R-:W-:Y:S02]  /*0260*/  LOP3.LUT R11, RZ, R11, RZ, 0x33, !PT ;  /* 0x0000000bff0b7212 */ /* 0x000fe400078e33ff */
[----:B------:R-:W-:Y:S01]  /*0270*/  IADD3 R10, P0, PT, R15, R4, RZ ;  /* 0x000000040f0a7210 */ /* 0x000fe20007f1e0ff */
[----:B------:R-:W5:Y:S04]  /*0280*/  LDG.E R17, desc[UR4][R4.64] ;  /* 0x0000000404117981 */ /* 0x000f68000c1e1900 */
[----:B------:R0:W5:Y:S01]  /*0290*/  LDG.E R15, desc[UR4][R6.64+-0xc] ;  /* 0xfffff404060f7981 */ /* 0x000162000c1e1900 */
[----:B------:R-:W-:-:S03]  /*02a0*/  IMAD.X R11, R11, 0x1, R5, P0 ;  /* 0x000000010b0b7824 */ /* 0x000fc600000e0605 */
[----:B------:R-:W5:Y:S04]  /*02b0*/  LDG.E R16, desc[UR4][R8.64+0x4] ;  /* 0x0000040408107981 */ /* 0x000f68000c1e1900 */
[----:B------:R-:W5:Y:S01]  /*02c0*/  LDG.E R10, desc[UR4][R10.64] ;  /* 0x000000040a0a7981 */ /* 0x000f62000c1e1900 */
[----:B------:R-:W-:Y:S01]  /*02d0*/  BSSY.RECONVERGENT B0, `(.L_x_2) ;  /* 0x000002b000007945 */ /* 0x000fe20003800200 */
[----:B--2---:R-:W-:Y:S01]  /*02e0*/  ISETP.NE.AND P2, PT, R18, RZ, PT ;  /* 0x000000ff1200720c */ /* 0x004fe20003f45270 */
[----:B------:R-:W-:Y:S01]  /*02f0*/  IMAD.MOV.U32 R18, RZ, RZ, 0x2 ;  /* 0x00000002ff127424 */ /* 0x000fe200078e00ff */
[----:B---3--:R-:W-:-:S04]  /*0300*/  ISETP.NE.AND P1, PT, R2, RZ, PT ;  /* 0x000000ff0200720c */ /* 0x008fc80003f25270 */
[----:B------:R-:W-:Y:S02]  /*0310*/  SEL R2, RZ, 0x1, !P1 ;  /* 0x00000001ff027807 */ /* 0x000fe40004800000 */
[----:B----4-:R-:W-:-:S05]  /*0320*/  ISETP.NE.AND P0, PT, R12, RZ, PT ;  /* 0x000000ff0c00720c */ /* 0x010fca0003f05270 */
[----:B------:R-:W-:Y:S02]  /*0330*/  @P2 SEL R2, R18, 0x1, P1 ;  /* 0x0000000112022807 */ /* 0x000fe40000800000 */
[----:B-----5:R-:W-:Y:S02]  /*0340*/  ISETP.NE.AND P1, PT, R13, RZ, PT ;  /* 0x000000ff0d00720c */ /* 0x020fe40003f25270 */
[----:B0-----:R-:W-:Y:S02]  /*0350*/  SEL R7, RZ, 0x1, !P0 ;  /* 0x00000001ff077807 */ /* 0x001fe40004000000 */
[----:B------:R-:W-:-:S03]  /*0360*/  ISETP.NE.AND P0, PT, R14, RZ, PT ;  /* 0x000000ff0e00720c */ /* 0x000fc60003f05270 */
[----:B------:R-:W-:-:S04]  /*0370*/  IMAD.IADD R2, R2, 0x1, R7 ;  /* 0x0000000102027824 */ /* 0x000fc800078e0207 */
[----:B------:R-:W-:Y:S02]  /*0380*/  VIADD R4, R2, 0x1 ;  /* 0x0000000102047836 */ /* 0x000fe40000000000 */
[----:B------:R-:W-:Y:S01]  /*0390*/  @!P1 IMAD.MOV R4, RZ, RZ, R2 ;  /* 0x000000ffff049224 */ /* 0x000fe200078e0202 */
[----:B------:R-:W-:-:S03]  /*03a0*/  ISETP.NE.AND P1, PT, R15, RZ, PT ;  /* 0x000000ff0f00720c */ /* 0x000fc60003f25270 */
[----:B------:R-:W-:Y:S02]  /*03b0*/  VIADD R2, R4, 0x1 ;  /* 0x0000000104027836 */ /* 0x000fe40000000000 */
[----:B------:R-:W-:Y:S01]  /*03c0*/  @!P0 IMAD.MOV R2, RZ, RZ, R4 ;  /* 0x000000ffff028224 */ /* 0x000fe200078e0204 */
[----:B------:R-:W-:-:S03]  /*03d0*/  ISETP.NE.AND P0, PT, R10, RZ, PT ;  /* 0x000000ff0a00720c */ /* 0x000fc60003f05270 */
[----:B------:R-:W-:-:S04]  /*03e0*/  VIADD R4, R2, 0x1 ;  /* 0x0000000102047836 */ /* 0x000fc80000000000 */
[----:B------:R-:W-:-:S04]  /*03f0*/  @!P1 IMAD.MOV R4, RZ, RZ, R2 ;  /* 0x000000ffff049224 */ /* 0x000fc800078e0202 */
[----:B------:R-:W-:Y:S02]  /*0400*/  VIADD R5, R4, 0x1 ;  /* 0x0000000104057836 */ /* 0x000fe40000000000 */
[----:B------:R-:W-:Y:S01]  /*0410*/  @!P0 IMAD.MOV R5, RZ, RZ, R4 ;  /* 0x000000ffff058224 */ /* 0x000fe200078e0204 */
[----:B------:R-:W-:Y:S02]  /*0420*/  ISETP.NE.AND P0, PT, R17, RZ, PT ;  /* 0x000000ff1100720c */ /* 0x000fe40003f05270 */
[----:B------:R-:W-:Y:S01]  /*0430*/  ISETP.NE.AND P1, PT, R16, RZ, PT ;  /* 0x000000ff1000720c */ /* 0x000fe20003f25270 */
[----:B------:R-:W-:-:S12]  /*0440*/  VIADD R2, R5, 0x1 ;  /* 0x0000000105027836 */ /* 0x000fd80000000000 */
[----:B------:R-:W-:Y:S01]  /*0450*/  @!P1 IMAD.MOV R2, RZ, RZ, R5 ;  /* 0x000000ffff029224 */ /* 0x000fe200078e0205 */
[----:B------:R-:W-:Y:S06]  /*0460*/  @!P0 BRA `(.L_x_3) ;  /* 0x0000000000288947 */ /* 0x000fec0003800000 */
[----:B------:R-:W-:-:S04]  /*0470*/  LOP3.LUT R2, R2, 0xfffffffe, RZ, 0xc0, !PT ;  /* 0xfffffffe02027812 */ /* 0x000fc800078ec0ff */
[----:B------:R-:W-:-:S04]  /*0480*/  ISETP.NE.AND P0, PT, R2, 0x2, PT ;  /* 0x000000020200780c */ /* 0x000fc80003f05270 */
[----:B------:R-:W-:-:S13]  /*0490*/  ISETP.NE.OR P0, PT, R17, 0x1, P0 ;  /* 0x000000011100780c */ /* 0x000fda0000705670 */
[----:B------:R-:W-:Y:S05]  /*04a0*/  @P0 BRA `(.L_x_4) ;  /* 0x0000000000340947 */ /* 0x000fea0003800000 */
[----:B------:R-:W0:Y:S01]  /*04b0*/  LDCU.64 UR6, c[0x0][0x390] ;  /* 0x00007200ff0677ac */ /* 0x000e220008000a00 */
[----:B------:R-:W-:Y:S01]  /*04c0*/  IMAD.MOV.U32 R5, RZ, RZ, 0x1 ;  /* 0x00000001ff057424 */ /* 0x000fe200078e00ff */
[----:B0-----:R-:W-:-:S04]  /*04d0*/  LEA R2, P0, R3, UR6, 0x2 ;  /* 0x0000000603027c11 */ /* 0x001fc8000f8010ff */
[----:B------:R-:W-:-:S05]  /*04e0*/  LEA.HI.X R3, R3, UR7, R0, 0x2, P0 ;  /* 0x0000000703037c11 */ /* 0x000fca00080f1400 */
[----:B------:R-:W-:Y:S01]  /*04f0*/  STG.E desc[UR4][R2.64], R5 ;  /* 0x0000000502007986 */ /* 0x000fe2000c101904 */
[----:B------:R-:W-:Y:S05]  /*0500*/  EXIT ;  /* 0x000000000000794d */ /* 0x000fea0003800000 */
.L_x_3:
[----:B------:R-:W-:-:S13]  /*0510*/  ISETP.NE.AND P0, PT, R2, 0x3, PT ;  /* 0x000000030200780c */ /* 0x000fda0003f05270 */
[----:B------:R-:W0:Y:S01]  /*0520*/  @!P0 LDC.64 R4, c[0x0][0x390] ;  /* 0x0000e400ff048b82 */ /* 0x000e220000000a00 */
[----:B------:R-:W-:Y:S01]  /*0530*/  @!P0 IMAD.MOV.U32 R7, RZ, RZ, 0x1 ;  /* 0x00000001ff078424 */ /* 0x000fe200078e00ff */
[----:B0-----:R-:W-:-:S04]  /*0540*/  @!P0 LEA R4, P1, R3, R4, 0x2 ;  /* 0x0000000403048211 */ /* 0x001fc800078210ff */
[----:B------:R-:W-:-:S05]  /*0550*/  @!P0 LEA.HI.X R5, R3, R5, R0, 0x2, P1 ;  /* 0x0000000503058211 */ /* 0x000fca00008f1400 */
[----:B------:R0:W-:Y:S01]  /*0560*/  @!P0 STG.E desc[UR4][R4.64], R7 ;  /* 0x0000000704008986 */ /* 0x0001e2000c101904 */
[----:B------:R-:W-:Y:S05]  /*0570*/  @!P0 EXIT ;  /* 0x000000000000894d */ /* 0x000fea0003800000 */
.L_x_4:
[----:B------:R-:W-:Y:S05]  /*0580*/  BSYNC.RECONVERGENT B0 ;  /* 0x0000000000007941 */ /* 0x000fea0003800200 */
.L_x_2:
[----:B------:R-:W1:Y:S02]  /*0590*/  LDCU.64 UR6, c[0x0][0x390] ;  /* 0x00007200ff0677ac */ /* 0x000e640008000a00 */
[----:B-1----:R-:W-:-:S04]  /*05a0*/  LEA R2, P0, R3, UR6, 0x2 ;  /* 0x0000000603027c11 */ /* 0x002fc8000f8010ff */
[----:B------:R-:W-:-:S05]  /*05b0*/  LEA.HI.X R3, R3, UR7, R0, 0x2, P0 ;  /* 0x0000000703037c11 */ /* 0x000fca00080f1400 */
[----:B------:R-:W-:Y:S01]  /*05c0*/  STG.E desc[UR4][R2.64], R17 ;  /* 0x0000001102007986 */ /* 0x000fe2000c101904 */
[----:B------:R-:W-:Y:S05]  /*05d0*/  EXIT ;  /* 0x000000000000794d */ /* 0x000fea0003800000 */
.L_x_5:
        /* <DEDUP_REMOVED lines=10> */
.L_x_12:


//--------------------- .text._Z3GOLiiPiS_        --------------------------
	.section	.text._Z3GOLiiPiS_,"ax",@progbits
	.align	128
        .global         _Z3GOLiiPiS_
        .type           _Z3GOLiiPiS_,@function
        .size           _Z3GOLiiPiS_,(.L_x_13 - _Z3GOLiiPiS_)
        .other          _Z3GOLiiPiS_,@"STO_CUDA_ENTRY STV_DEFAULT"
_Z3GOLiiPiS_:
.text._Z3GOLiiPiS_:
        /* <DEDUP_REMOVED lines=20> */
[----:B------:R-:W-:Y:S01]  /*0140*/  IMAD.IADD R0, R0, 0x1, R3 ;  /* 0x0000000100007824 */ /* 0x000fe200078e0203 */
[----:B------:R-:W-:-:S04]  /*0150*/  LOP3.LUT R13, R10, 0xfffffffc, RZ, 0x3c, !PT ;  /* 0xfffffffc0a0d7812 */ /* 0x000fc800078e3cff */
        /* <DEDUP_REMOVED lines=8> */
[----:B------:R-:W-:Y:S02]  /*01e0*/  IADD3 R8, P0, PT, R10, R6, RZ ;  /* 0x000000060a087210 */ /* 0x000fe40007f1e0ff */
[----:B------:R-:W-:Y:S01]  /*01f0*/  LEA.HI.X R5, R9, UR7, R2, 0x2, P1 ;  /* 0x0000000709057c11 */ /* 0x000fe200088f1402 */
[----:B-1----:R-:W2:Y:S02]  /*0200*/  LDG.E R17, desc[UR4][R6.64+-0xc] ;  /* 0xfffff40406117981 */ /* 0x002ea4000c1e1900 */
[----:B------:R-:W-:Y:S01]  /*0210*/  IMAD.X R9, R11, 0x1, R7, P0 ;  /* 0x000000010b097824 */ /* 0x000fe200000e0607 */
[----:B------:R-:W-:Y:S01]  /*0220*/  LOP3.LUT R11, RZ, R11, RZ, 0x33, !PT ;  /* 0x0000000bff0b7212 */ /* 0x000fe200078e33ff */
[----:B------:R-:W3:Y:S01]  /*0230*/  LDG.E R2, desc[UR4][R4.64+0x8] ;  /* 0x0000080404027981 */ /* 0x000ee2000c1e1900 */
[----:B------:R-:W-:-:S03]  /*0240*/  IADD3 R10, P0, PT, R13, R8, RZ ;  /* 0x000000080d0a7210 */ /* 0x000fc60007f1e0ff */
[----:B------:R-:W4:Y:S04]  /*0250*/  LDG.E R21, desc[UR4][R8.64] ;  /* 0x0000000408157981 */ /* 0x000f28000c1e1900 */
[----:B------:R-:W3:Y:S01]  /*0260*/  LDG.E R13, desc[UR4][R6.64+-0x8] ;  /* 0xfffff804060d7981 */ /* 0x000ee2000c1e1900 */
[----:B------:R-:W-:-:S03]  /*0270*/  IMAD.X R11, R11, 0x1, R9, P0 ;  /* 0x000000010b0b7824 */ /* 0x000fc600000e0609 */
[----:B------:R-:W3:Y:S04]  /*0280*/  LDG.E R12, desc[UR4][R8.64+0x4] ;  /* 0x00000404080c7981 */ /* 0x000ee8000c1e1900 */
[----:B------:R-:W5:Y:S04]  /*0290*/  LDG.E R14, desc[UR4][R4.64+0xc] ;  /* 0x00000c04040e7981 */ /* 0x000f68000c1e1900 */
[----:B------:R-:W5:Y:S04]  /*02a0*/  LDG.E R15, desc[UR4][R8.64+-0x4] ;  /* 0xfffffc04080f7981 */ /* 0x000f68000c1e1900 */
[----:B------:R-:W2:Y:S04]  /*02b0*/  LDG.E R10, desc[UR4][R10.64] ;  /* 0x000000040a0a7981 */ /* 0x000ea8000c1e1900 */
[----:B------:R-:W2:Y:S01]  /*02c0*/  LDG.E R19, desc[UR4][R4.64+0x4] ;  /* 0x0000040404137981 */ /* 0x000ea2000c1e1900 */
[----:B------:R-:W-:Y:S01]  /*02d0*/  BSSY.RECONVERGENT B0, `(.L_x_6) ;  /* 0x0000018000007945 */ /* 0x000fe20003800200 */
[----:B----4-:R-:W-:-:S02]  /*02e0*/  ISETP.NE.AND P0, PT, R21, RZ, PT ;  /* 0x000000ff1500720c */ /* 0x010fc40003f05270 */
[----:B---3--:R-:W-:-:S04]  /*02f0*/  IADD3 R2, PT, PT, R12, R13, R2 ;  /* 0x0000000d0c027210 */ /* 0x008fc80007ffe002 */
[----:B-----5:R-:W-:-:S04]  /*0300*/  IADD3 R2, PT, PT, R14, R2, R15 ;  /* 0x000000020e027210 */ /* 0x020fc80007ffe00f */
[----:B--2---:R-:W-:-:S05]  /*0310*/  IADD3 R2, PT, PT, R10, R2, R17 ;  /* 0x000000020a027210 */ /* 0x004fca0007ffe011 */
[----:B------:R-:W-:Y:S01]  /*0320*/  IMAD.IADD R2, R2, 0x1, R19 ;  /* 0x0000000102027824 */ /* 0x000fe200078e0213 */
        /* <DEDUP_REMOVED lines=11> */
.L_x_7:
[----:B------:R-:W-:-:S13]  /*03e0*/  ISETP.NE.AND P0, PT, R2, 0x3, PT ;  /* 0x000000030200780c */ /* 0x000fda0003f05270 */
[----:B------:R-:W0:Y:S01]  /*03f0*/  @!P0 LDC.64 R4, c[0x0][0x390] ;  /* 0x0000e400ff048b82 */ /* 0x000e220000000a00 */
[----:B------:R-:W-:Y:S01]  /*0400*/  @!P0 IMAD.MOV.U32 R7, RZ, RZ, 0x1 ;  /* 0x00000001ff078424 */ /* 0x000fe200078e00ff */
[----:B0-----:R-:W-:-:S04]  /*0410*/  @!P0 LEA R4, P1, R0, R4, 0x2 ;  /* 0x0000000400048211 */ /* 0x001fc800078210ff */
[----:B------:R-:W-:-:S05]  /*0420*/  @!P0 LEA.HI.X R5, R0, R5, R3, 0x2, P1 ;  /* 0x0000000500058211 */ /* 0x000fca00008f1403 */
[----:B------:R0:W-:Y:S01]  /*0430*/  @!P0 STG.E desc[UR4][R4.64], R7 ;  /* 0x0000000704008986 */ /* 0x0001e2000c101904 */
[----:B------:R-:W-:Y:S05]  /*0440*/  @!P0 EXIT ;  /* 0x000000000000894d */ /* 0x000fea0003800000 */
.L_x_8:
[----:B------:R-:W-:Y:S05]  /*0450*/  BSYNC.RECONVERGENT B0 ;  /* 0x0000000000007941 */ /* 0x000fea0003800200 */
.L_x_6:
[----:B------:R-:W1:Y:S02]  /*0460*/  LDCU.64 UR6, c[0x0][0x390] ;  /* 0x00007200ff0677ac */ /* 0x000e640008000a00 */
[----:B-1----:R-:W-:-:S04]  /*0470*/  LEA R2, P0, R0, UR6, 0x2 ;  /* 0x0000000600027c11 */ /* 0x002fc8000f8010ff */
[----:B------:R-:W-:-:S05]  /*0480*/  LEA.HI.X R3, R0, UR7, R3, 0x2, P0 ;  /* 0x0000000700037c11 */ /* 0x000fca00080f1403 */
[----:B------:R-:W-:Y:S01]  /*0490*/  STG.E desc[UR4][R2.64], R21 ;  /* 0x0000001502007986 */ /* 0x000fe2000c101904 */
[----:B------:R-:W-:Y:S05]  /*04a0*/  EXIT ;  /* 0x000000000000794d */ /* 0x000fea0003800000 */
.L_x_9:
        /* <DEDUP_REMOVED lines=13> */
.L_x_13:


//--------------------- .nv.shared.reserved.0     --------------------------
	.section	.nv.shared.reserved.0,"aw",@nobits
	.weak		__nv_reservedSMEM_offset_0_alias
	.size		__nv_reservedSMEM_offset_0_alias, 0, 64
	.other		__nv_reservedSMEM_offset_0_alias,@"STO_CUDA_RESERVED_SHARED STV_DEFAULT"
__nv_reservedSMEM_offset_0_alias:
	.zero		0
	.zero		64


//--------------------- .nv.constant0._Z9ghostColsiiPi --------------------------
	.section	.nv.constant0._Z9ghostColsiiPi,"a",@progbits
	.sectionflags	@""
	.align	4
.nv.constant0._Z9ghostColsiiPi:
	.zero		912


//--------------------- .nv.constant0._Z9ghostRowsiiPi --------------------------
	.section	.nv.constant0._Z9ghostRowsiiPi,"a",@progbits
	.sectionflags	@""
	.align	4
.nv.constant0._Z9ghostRowsiiPi:
	.zero		912


//--------------------- .nv.constant0._Z6GOL_IFiiPiS_ --------------------------
	.section	.nv.constant0._Z6GOL_IFiiPiS_,"a",@progbits
	.sectionflags	@""
	.align	4
.nv.constant0._Z6GOL_IFiiPiS_:
	.zero		920


//--------------------- .nv.constant0._Z3GOLiiPiS_ --------------------------
	.section	.nv.constant0._Z3GOLiiPiS_,"a",@progbits
	.sectionflags	@""
	.align	4
.nv.constant0._Z3GOLiiPiS_:
	.zero		920


//--------------------- SYMBOLS --------------------------

	.type		.nv.reservedSmem.offset0,@object
	.size		.nv.reservedSmem.offset0,0x4
